//
// Generated by NVIDIA NVVM Compiler
//
// Compiler Build ID: CL-36424714
// Cuda compilation tools, release 13.0, V13.0.88
// Based on NVVM 20.0.0
//

.version 9.0
.target sm_100
.address_size 64

	// .globl	_Z10add_matrixPfS_S_iff

.visible .entry _Z10add_matrixPfS_S_iff(
	.param .u64 .ptr .align 1 _Z10add_matrixPfS_S_iff_param_0,
	.param .u64 .ptr .align 1 _Z10add_matrixPfS_S_iff_param_1,
	.param .u64 .ptr .align 1 _Z10add_matrixPfS_S_iff_param_2,
	.param .u32 _Z10add_matrixPfS_S_iff_param_3,
	.param .f32 _Z10add_matrixPfS_S_iff_param_4,
	.param .f32 _Z10add_matrixPfS_S_iff_param_5
)
{
	.reg .pred 	%p<2>;
	.reg .b32 	%r<17>;
	.reg .b32 	%f<9>;
	.reg .b64 	%rd<5>;

	ld.param.u64 	%rd1, [_Z10add_matrixPfS_S_iff_param_2];
	ld.param.u32 	%r4, [_Z10add_matrixPfS_S_iff_param_3];
	ld.param.f32 	%f1, [_Z10add_matrixPfS_S_iff_param_4];
	ld.param.f32 	%f2, [_Z10add_matrixPfS_S_iff_param_5];
	mov.u32 	%r6, %ctaid.x;
	mov.u32 	%r7, %ntid.x;
	mov.u32 	%r8, %tid.x;
	mad.lo.s32 	%r1, %r6, %r7, %r8;
	mov.u32 	%r9, %ctaid.y;
	mov.u32 	%r10, %ntid.y;
	mov.u32 	%r11, %tid.y;
	mad.lo.s32 	%r12, %r9, %r10, %r11;
	mul.lo.s32 	%r3, %r4, %r12;
	max.s32 	%r13, %r1, %r12;
	setp.ge.s32 	%p1, %r13, %r4;
	@%p1 bra 	$L__BB0_2;
	cvta.to.global.u64 	%rd2, %rd1;
	add.s32 	%r14, %r1, 1;
	cvt.rn.f32.s32 	%f3, %r14;
	add.s32 	%r15, %r12, 1;
	cvt.rn.f32.u32 	%f4, %r15;
	mul.f32 	%f5, %f3, %f4;
	mul.f32 	%f6, %f5, %f2;
	sin.approx.f32 	%f7, %f6;
	mul.f32 	%f8, %f1, %f7;
	add.s32 	%r16, %r3, %r1;
	mul.wide.s32 	%rd3, %r16, 4;
	add.s64 	%rd4, %rd2, %rd3;
	st.global.f32 	[%rd4], %f8;
$L__BB0_2:
	ret;

}


// ===== COMPILED SASS (sm_100) =====

	.target	sm_100

	.elftype	@"ET_EXEC"


//--------------------- .note.nv.tkinfo           --------------------------
	.section	.note.nv.tkinfo,"",@"SHT_NOTE"
	.sectionflags	@"SHF_NOTE_NV_TKINFO"
	.tkinfo
        /*0018*/ 	.word	0x00000002
        /*0030*/ 	.string	""
        /*0030*/ 	.string	"ptxas"
        /*0030*/ 	.string	"Cuda compilation tools, release 13.0, V13.0.88"
        /*0030*/ 	.string	"Build cuda_13.0.r13.0/compiler.36424714_0"
        /*0030*/ 	.string	"-arch sm_100 -m 64 "



//--------------------- .note.nv.cuinfo           --------------------------
	.section	.note.nv.cuinfo,"",@"SHT_NOTE"
	.sectionflags	@"SHF_NOTE_NV_CUINFO"
        /*0018*/ 	.short	0x0002
        /*001a*/ 	.short	0x0064
        /*001c*/ 	.short	0x0082
	.zero		2


//--------------------- .nv.info                  --------------------------
	.section	.nv.info,"",@"SHT_CUDA_INFO"
	.align	4


	//----- nvinfo : EIATTR_REGCOUNT
	.align		4
        /*0000*/ 	.byte	0x04, 0x2f
        /*0002*/ 	.short	(.L_1 - .L_0)
	.align		4
.L_0:
        /*0004*/ 	.word	index@(_Z10add_matrixPfS_S_iff)
        /*0008*/ 	.word	0x00000008


	//----- nvinfo : EIATTR_FRAME_SIZE
	.align		4
.L_1:
        /*000c*/ 	.byte	0x04, 0x11
        /*000e*/ 	.short	(.L_3 - .L_2)
	.align		4
.L_2:
        /*0010*/ 	.word	index@(_Z10add_matrixPfS_S_iff)
        /*0014*/ 	.word	0x00000000


	//----- nvinfo : EIATTR_MIN_STACK_SIZE
	.align		4
.L_3:
        /*0018*/ 	.byte	0x04, 0x12
        /*001a*/ 	.short	(.L_5 - .L_4)
	.align		4
.L_4:
        /*001c*/ 	.word	index@(_Z10add_matrixPfS_S_iff)
        /*0020*/ 	.word	0x00000000
.L_5:


//--------------------- .nv.compat                --------------------------
	.section	.nv.compat,"",@"SHT_CUDA_COMPAT_INFO"
	.align	4
        /*0000*/ 	.byte	0x02, 0x09, 0x00, 0x00, 0x02, 0x02, 0x01, 0x00, 0x02, 0x05, 0x05, 0x00, 0x03, 0x07, 0x01, 0x01
        /*0010*/ 	.byte	0x02, 0x03, 0x00, 0x00, 0x02, 0x06, 0x01, 0x00, 0x04, 0x0b, 0x08, 0x00, 0x09, 0x00, 0x00, 0x00
        /*0020*/ 	.byte	0x00, 0x00, 0x00, 0x00


//--------------------- .nv.info._Z10add_matrixPfS_S_iff --------------------------
	.section	.nv.info._Z10add_matrixPfS_S_iff,"",@"SHT_CUDA_INFO"
	.sectionflags	@""
	.align	4


	//----- nvinfo : EIATTR_CUDA_API_VERSION
	.align		4
        /*0000*/ 	.byte	0x04, 0x37
        /*0002*/ 	.short	(.L_7 - .L_6)
.L_6:
        /*0004*/ 	.word	0x00000082


	//----- nvinfo : EIATTR_KPARAM_INFO
	.align		4
.L_7:
        /*0008*/ 	.byte	0x04, 0x17
        /*000a*/ 	.short	(.L_9 - .L_8)
.L_8:
        /*000c*/ 	.word	0x00000000
        /*0010*/ 	.short	0x0005
        /*0012*/ 	.short	0x0020
        /*0014*/ 	.byte	0x00, 0xf0, 0x11, 0x00


	//----- nvinfo : EIATTR_KPARAM_INFO
	.align		4
.L_9:
        /*0018*/ 	.byte	0x04, 0x17
        /*001a*/ 	.short	(.L_11 - .L_10)
.L_10:
        /*001c*/ 	.word	0x00000000
        /*0020*/ 	.short	0x0004
        /*0022*/ 	.short	0x001c
        /*0024*/ 	.byte	0x00, 0xf0, 0x11, 0x00


	//----- nvinfo : EIATTR_KPARAM_INFO
	.align		4
.L_11:
        /*0028*/ 	.byte	0x04, 0x17
        /*002a*/ 	.short	(.L_13 - .L_12)
.L_12:
        /*002c*/ 	.word	0x00000000
        /*0030*/ 	.short	0x0003
        /*0032*/ 	.short	0x0018
        /*0034*/ 	.byte	0x00, 0xf0, 0x11, 0x00


	//----- nvinfo : EIATTR_KPARAM_INFO
	.align		4
.L_13:
        /*0038*/ 	.byte	0x04, 0x17
        /*003a*/ 	.short	(.L_15 - .L_14)
.L_14:
        /*003c*/ 	.word	0x00000000
        /*0040*/ 	.short	0x0002
        /*0042*/ 	.short	0x0010
        /*0044*/ 	.byte	0x00, 0xf5, 0x21, 0x00


	//----- nvinfo : EIATTR_KPARAM_INFO
	.align		4
.L_15:
        /*0048*/ 	.byte	0x04, 0x17
        /*004a*/ 	.short	(.L_17 - .L_16)
.L_16:
        /*004c*/ 	.word	0x00000000
        /*0050*/ 	.short	0x0001
        /*0052*/ 	.short	0x0008
        /*0054*/ 	.byte	0x00, 0xf5, 0x21, 0x00


	//----- nvinfo : EIATTR_KPARAM_INFO
	.align		4
.L_17:
        /*0058*/ 	.byte	0x04, 0x17
        /*005a*/ 	.short	(.L_19 - .L_18)
.L_18:
        /*005c*/ 	.word	0x00000000
        /*0060*/ 	.short	0x0000
        /*0062*/ 	.short	0x0000
        /*0064*/ 	.byte	0x00, 0xf5, 0x21, 0x00


	//----- nvinfo : EIATTR_SPARSE_MMA_MASK
	.align		4
.L_19:
        /*0068*/ 	.byte	0x03, 0x50
        /*006a*/ 	.short	0x0000


	//----- nvinfo : EIATTR_MAXREG_COUNT
	.align		4
        /*006c*/ 	.byte	0x03, 0x1b
        /*006e*/ 	.short	0x00ff


	//----- nvinfo : EIATTR_MERCURY_ISA_VERSION
	.align		4
        /*0070*/ 	.byte	0x03, 0x5f
        /*0072*/ 	.short	0x0101


	//----- nvinfo : EIATTR_VRC_CTA_INIT_COUNT
	.align		4
        /*0074*/ 	.byte	0x02, 0x4a
	.zero		1
	.zero		1


	//----- nvinfo : EIATTR_EXIT_INSTR_OFFSETS
	.align		4
        /*0078*/ 	.byte	0x04, 0x1c
        /*007a*/ 	.short	(.L_21 - .L_20)


	//   ....[0]....
.L_20:
        /*007c*/ 	.word	0x000000c0


	//   ....[1]....
        /*0080*/ 	.word	0x000001d0


	//----- nvinfo : EIATTR_CBANK_PARAM_SIZE
	.align		4
.L_21:
        /*0084*/ 	.byte	0x03, 0x19
        /*0086*/ 	.short	0x0024


	//----- nvinfo : EIATTR_PARAM_CBANK
	.align		4
        /*0088*/ 	.byte	0x04, 0x0a
        /*008a*/ 	.short	(.L_23 - .L_22)
	.align		4
.L_22:
        /*008c*/ 	.word	index@(.nv.constant0._Z10add_matrixPfS_S_iff)
        /*0090*/ 	.short	0x0380
        /*0092*/ 	.short	0x0024


	//----- nvinfo : EIATTR_SW_WAR
	.align		4
.L_23:
        /*0094*/ 	.byte	0x04, 0x36
        /*0096*/ 	.short	(.L_25 - .L_24)
.L_24:
        /*0098*/ 	.word	0x00000008
.L_25:


//--------------------- .nv.callgraph             --------------------------
	.section	.nv.callgraph,"",@"SHT_CUDA_CALLGRAPH"
	.align	4
	.sectionentsize	8
	.align		4
        /*0000*/ 	.word	0x00000000
	.align		4
        /*0004*/ 	.word	0xffffffff
	.align		4
        /*0008*/ 	.word	0x00000000
	.align		4
        /*000c*/ 	.word	0xfffffffe
	.align		4
        /*0010*/ 	.word	0x00000000
	.align		4
        /*0014*/ 	.word	0xfffffffd
	.align		4
        /*0018*/ 	.word	0x00000000
	.align		4
        /*001c*/ 	.word	0xfffffffc


//--------------------- .text._Z10add_matrixPfS_S_iff --------------------------
	.section	.text._Z10add_matrixPfS_S_iff,"ax",@progbits
	.align	128
        .global         _Z10add_matrixPfS_S_iff
        .type           _Z10add_matrixPfS_S_iff,@function
        .size           _Z10add_matrixPfS_S_iff,(.L_x_1 - _Z10add_matrixPfS_S_iff)
        .other          _Z10add_matrixPfS_S_iff,@"STO_CUDA_ENTRY STV_DEFAULT"
_Z10add_matrixPfS_S_iff:
.text._Z10add_matrixPfS_S_iff:
[----:B------:R-:W-:Y:S01]  /*0000*/  LDC R1, c[0x0][0x37c] ;  /* 0x0000df00ff017b82 */ /* 0x000fe20000000800 */
[----:B------:R-:W0:Y:S07]  /*0010*/  S2R R3, SR_TID.X ;  /* 0x0000000000037919 */ /* 0x000e2e0000002100 */
[----:B------:R-:W0:Y:S01]  /*0020*/  LDC R0, c[0x0][0x360] ;  /* 0x0000d800ff007b82 */ /* 0x000e220000000800 */
[----:B------:R-:W1:Y:S01]  /*0030*/  LDCU UR6, c[0x0][0x398] ;  /* 0x00007300ff0677ac */ /* 0x000e620008000800 */
[----:B------:R-:W2:Y:S06]  /*0040*/  S2R R2, SR_TID.Y ;  /* 0x0000000000027919 */ /* 0x000eac0000002200 */
[----:B------:R-:W0:Y:S08]  /*0050*/  S2UR UR4, SR_CTAID.X ;  /* 0x00000000000479c3 */ /* 0x000e300000002500 */
[----:B------:R-:W2:Y:S08]  /*0060*/  S2UR UR5, SR_CTAID.Y ;  /* 0x00000000000579c3 */ /* 0x000eb00000002600 */
[----:B------:R-:W2:Y:S01]  /*0070*/  LDC R5, c[0x0][0x364] ;  /* 0x0000d900ff057b82 */ /* 0x000ea20000000800 */
[----:B0-----:R-:W-:-:S02]  /*0080*/  IMAD R0, R0, UR4, R3 ;  /* 0x0000000400007c24 */ /* 0x001fc4000f8e0203 */
[----:B--2---:R-:W-:-:S05]  /*0090*/  IMAD R5, R5, UR5, R2 ;  /* 0x0000000505057c24 */ /* 0x004fca000f8e0202 */
[----:B------:R-:W-:-:S04]  /*00a0*/  VIMNMX R2, PT, PT, R0, R5, !PT ;  /* 0x0000000500027248 */ /* 0x000fc80007fe0100 */
[----:B-1----:R-:W-:-:S13]  /*00b0*/  ISETP.GE.AND P0, PT, R2, UR6, PT ;  /* 0x0000000602007c0c */ /* 0x002fda000bf06270 */
[----:B------:R-:W-:Y:S05]  /*00c0*/  @P0 EXIT ;  /* 0x000000000000094d */ /* 0x000fea0003800000 */
[----:B------:R-:W0:Y:S01]  /*00d0*/  LDCU UR4, c[0x0][0x3a0] ;  /* 0x00007400ff0477ac */ /* 0x000e220008000800 */
[----:B------:R-:W-:Y:S02]  /*00e0*/  IADD3 R2, PT, PT, R0, 0x1, RZ ;  /* 0x0000000100027810 */ /* 0x000fe40007ffe0ff */
[C---:B------:R-:W-:Y:S01]  /*00f0*/  IADD3 R3, PT, PT, R5.reuse, 0x1, RZ ;  /* 0x0000000105037810 */ /* 0x040fe20007ffe0ff */
[----:B------:R-:W1:Y:S01]  /*0100*/  LDCU UR7, c[0x0][0x39c] ;  /* 0x00007380ff0777ac */ /* 0x000e620008000800 */
[----:B------:R-:W-:Y:S01]  /*0110*/  I2FP.F32.S32 R2, R2 ;  /* 0x0000000200027245 */ /* 0x000fe20000201400 */
[----:B------:R-:W-:Y:S01]  /*0120*/  IMAD R5, R5, UR6, R0 ;  /* 0x0000000605057c24 */ /* 0x000fe2000f8e0200 */
[----:B------:R-:W-:-:S05]  /*0130*/  I2FP.F32.U32 R3, R3 ;  /* 0x0000000300037245 */ /* 0x000fca0000201000 */
[----:B------:R-:W-:Y:S02]  /*0140*/  FMUL R4, R2, R3 ;  /* 0x0000000302047220 */ /* 0x000fe40000400000 */
[----:B------:R-:W2:Y:S02]  /*0150*/  LDC.64 R2, c[0x0][0x390] ;  /* 0x0000e400ff027b82 */ /* 0x000ea40000000a00 */
[----:B0-----:R-:W-:Y:S01]  /*0160*/  FMUL R4, R4, UR4 ;  /* 0x0000000404047c20 */ /* 0x001fe20008400000 */
[----:B------:R-:W0:Y:S03]  /*0170*/  LDCU.64 UR4, c[0x0][0x358] ;  /* 0x00006b00ff0477ac */ /* 0x000e260008000a00 */
[----:B------:R-:W-:-:S06]  /*0180*/  FMUL.RZ R4, R4, 0.15915493667125701904 ;  /* 0x3e22f98304047820 */ /* 0x000fcc000040c000 */
[----:B------:R-:W1:Y:S01]  /*0190*/  MUFU.SIN R4, R4 ;  /* 0x0000000400047308 */ /* 0x000e620000000400 */
[----:B--2---:R-:W-:-:S04]  /*01a0*/  IMAD.WIDE R2, R5, 0x4, R2 ;  /* 0x0000000405027825 */ /* 0x004fc800078e0202 */
[----:B-1----:R-:W-:-:S05]  /*01b0*/  FMUL R5, R4, UR7 ;  /* 0x0000000704057c20 */ /* 0x002fca0008400000 */
[----:B0-----:R-:W-:Y:S01]  /*01c0*/  STG.E desc[UR4][R2.64], R5 ;  /* 0x0000000502007986 */ /* 0x001fe2000c101904 */
[----:B------:R-:W-:Y:S05]  /*01d0*/  EXIT ;  /* 0x000000000000794d */ /* 0x000fea0003800000 */
.L_x_0:
[----:B------:R-:W-:-:S00]  /*01e0*/  BRA `(.L_x_0) ;  /* 0xfffffffc00fc7947 */ /* 0x000fc0000383ffff */
[----:B------:R-:W-:-:S00]  /*01f0*/  NOP ;  /* 0x0000000000007918 */ /* 0x000fc00000000000 */
        /* <DEDUP_REMOVED lines=8> */
.L_x_1:


//--------------------- .nv.shared.reserved.0     --------------------------
	.section	.nv.shared.reserved.0,"aw",@nobits
	.weak		__nv_reservedSMEM_offset_0_alias
	.size		__nv_reservedSMEM_offset_0_alias, 0, 64
	.other		__nv_reservedSMEM_offset_0_alias,@"STO_CUDA_RESERVED_SHARED STV_DEFAULT"
__nv_reservedSMEM_offset_0_alias:
	.zero		0
	.zero		64


//--------------------- .nv.constant0._Z10add_matrixPfS_S_iff --------------------------
	.section	.nv.constant0._Z10add_matrixPfS_S_iff,"a",@progbits
	.sectionflags	@""
	.align	4
.nv.constant0._Z10add_matrixPfS_S_iff:
	.zero		932


//--------------------- SYMBOLS --------------------------

	.type		.nv.reservedSmem.offset0,@object
	.size		.nv.reservedSmem.offset0,0x4
